	.headerflags	@"EF_CUDA_TEXMODE_UNIFIED EF_CUDA_64BIT_ADDRESS EF_CUDA_ACCELERATORS EF_CUDA_SM90 EF_CUDA_VIRTUAL_SM(EF_CUDA_SM90)"
	.elftype	@"ET_EXEC"


//--------------------- .nv.info                  --------------------------
	.section	.nv.info,"",@"SHT_CUDA_INFO"
	.align	4


	//----- nvinfo : EIATTR_REGCOUNT
	.align		4
        /*0000*/ 	.byte	0x04, 0x2f
        /*0002*/ 	.short	(.L_2 - .L_1)
	.align		4
.L_1:
        /*0004*/ 	.word	index@(triton_red_fused_avg_pool2d_native_group_norm_7)
        /*0008*/ 	.word	0x00000030


	//----- nvinfo : EIATTR_MIN_STACK_SIZE
	.align		4
.L_2:
        /*000c*/ 	.byte	0x04, 0x12
        /*000e*/ 	.short	(.L_4 - .L_3)
	.align		4
.L_3:
        /*0010*/ 	.word	index@(triton_red_fused_avg_pool2d_native_group_norm_7)
        /*0014*/ 	.word	0x00000000


	//----- nvinfo : EIATTR_FRAME_SIZE
	.align		4
.L_4:
        /*0018*/ 	.byte	0x04, 0x11
        /*001a*/ 	.short	(.L_6 - .L_5)
	.align		4
.L_5:
        /*001c*/ 	.word	index@(triton_red_fused_avg_pool2d_native_group_norm_7)
        /*0020*/ 	.word	0x00000000


	//----- nvinfo : EIATTR_MIN_STACK_SIZE
	.align		4
.L_6:
        /*0024*/ 	.byte	0x04, 0x12
        /*0026*/ 	.short	(.L_8 - .L_7)
	.align		4
.L_7:
        /*0028*/ 	.word	index@(triton_red_fused_avg_pool2d_native_group_norm_7)
        /*002c*/ 	.word	0x00000000
.L_8:


//--------------------- .nv.info.triton_red_fused_avg_pool2d_native_group_norm_7 --------------------------
	.section	.nv.info.triton_red_fused_avg_pool2d_native_group_norm_7,"",@"SHT_CUDA_INFO"
	.sectionflags	@""
	.align	4


	//----- nvinfo : EIATTR_CUDA_API_VERSION
	.align		4
        /*0000*/ 	.byte	0x04, 0x37
        /*0002*/ 	.short	(.L_10 - .L_9)
.L_9:
        /*0004*/ 	.word	0x0000007c


	//----- nvinfo : EIATTR_KPARAM_INFO
	.align		4
.L_10:
        /*0008*/ 	.byte	0x04, 0x17
        /*000a*/ 	.short	(.L_12 - .L_11)
.L_11:
        /*000c*/ 	.word	0x00000000
        /*0010*/ 	.short	0x0006
        /*0012*/ 	.short	0x002c
        /*0014*/ 	.byte	0x00, 0xf0, 0x11, 0x00


	//----- nvinfo : EIATTR_KPARAM_INFO
	.align		4
.L_12:
        /*0018*/ 	.byte	0x04, 0x17
        /*001a*/ 	.short	(.L_14 - .L_13)
.L_13:
        /*001c*/ 	.word	0x00000000
        /*0020*/ 	.short	0x0005
        /*0022*/ 	.short	0x0028
        /*0024*/ 	.byte	0x00, 0xf0, 0x11, 0x00


	//----- nvinfo : EIATTR_KPARAM_INFO
	.align		4
.L_14:
        /*0028*/ 	.byte	0x04, 0x17
        /*002a*/ 	.short	(.L_16 - .L_15)
.L_15:
        /*002c*/ 	.word	0x00000000
        /*0030*/ 	.short	0x0004
        /*0032*/ 	.short	0x0020
        /*0034*/ 	.byte	0x00, 0xf4, 0x21, 0x00


	//----- nvinfo : EIATTR_KPARAM_INFO
	.align		4
.L_16:
        /*0038*/ 	.byte	0x04, 0x17
        /*003a*/ 	.short	(.L_18 - .L_17)
.L_17:
        /*003c*/ 	.word	0x00000000
        /*0040*/ 	.short	0x0003
        /*0042*/ 	.short	0x0018
        /*0044*/ 	.byte	0x00, 0xf4, 0x21, 0x00


	//----- nvinfo : EIATTR_KPARAM_INFO
	.align		4
.L_18:
        /*0048*/ 	.byte	0x04, 0x17
        /*004a*/ 	.short	(.L_20 - .L_19)
.L_19:
        /*004c*/ 	.word	0x00000000
        /*0050*/ 	.short	0x0002
        /*0052*/ 	.short	0x0010
        /*0054*/ 	.byte	0x00, 0xf4, 0x21, 0x00


	//----- nvinfo : EIATTR_KPARAM_INFO
	.align		4
.L_20:
        /*0058*/ 	.byte	0x04, 0x17
        /*005a*/ 	.short	(.L_22 - .L_21)
.L_21:
        /*005c*/ 	.word	0x00000000
        /*0060*/ 	.short	0x0001
        /*0062*/ 	.short	0x0008
        /*0064*/ 	.byte	0x00, 0xf4, 0x21, 0x00


	//----- nvinfo : EIATTR_KPARAM_INFO
	.align		4
.L_22:
        /*0068*/ 	.byte	0x04, 0x17
        /*006a*/ 	.short	(.L_24 - .L_23)
.L_23:
        /*006c*/ 	.word	0x00000000
        /*0070*/ 	.short	0x0000
        /*0072*/ 	.short	0x0000
        /*0074*/ 	.byte	0x00, 0xf4, 0x21, 0x00


	//----- nvinfo : EIATTR_SPARSE_MMA_MASK
	.align		4
.L_24:
        /*0078*/ 	.byte	0x03, 0x50
        /*007a*/ 	.short	0x0000


	//----- nvinfo : EIATTR_MAXREG_COUNT
	.align		4
        /*007c*/ 	.byte	0x03, 0x1b
        /*007e*/ 	.short	0x00ff


	//----- nvinfo : EIATTR_COOP_GROUP_MASK_REGIDS
	.align		4
        /*0080*/ 	.byte	0x04, 0x29
        /*0082*/ 	.short	(.L_26 - .L_25)


	//   ....[0]....
.L_25:
        /*0084*/ 	.word	0xffffffff


	//   ....[1]....
        /*0088*/ 	.word	0xffffffff


	//   ....[2]....
        /*008c*/ 	.word	0xffffffff


	//----- nvinfo : EIATTR_COOP_GROUP_INSTR_OFFSETS
	.align		4
.L_26:
        /*0090*/ 	.byte	0x04, 0x28
        /*0092*/ 	.short	(.L_28 - .L_27)


	//   ....[0]....
.L_27:
        /*0094*/ 	.word	0x00001580


	//   ....[1]....
        /*0098*/ 	.word	0x00001590


	//   ....[2]....
        /*009c*/ 	.word	0x000015a0


	//----- nvinfo : EIATTR_EXIT_INSTR_OFFSETS
	.align		4
.L_28:
        /*00a0*/ 	.byte	0x04, 0x1c
        /*00a2*/ 	.short	(.L_30 - .L_29)


	//   ....[0]....
.L_29:
        /*00a4*/ 	.word	0x000017d0


	//   ....[1]....
        /*00a8*/ 	.word	0x00001810


	//----- nvinfo : EIATTR_REQNTID
	.align		4
.L_30:
        /*00ac*/ 	.byte	0x04, 0x10
        /*00ae*/ 	.short	(.L_32 - .L_31)
.L_31:
        /*00b0*/ 	.word	0x00000080
        /*00b4*/ 	.word	0x00000001
        /*00b8*/ 	.word	0x00000001


	//----- nvinfo : EIATTR_CBANK_PARAM_SIZE
	.align		4
.L_32:
        /*00bc*/ 	.byte	0x03, 0x19
        /*00be*/ 	.short	0x0030


	//----- nvinfo : EIATTR_PARAM_CBANK
	.align		4
        /*00c0*/ 	.byte	0x04, 0x0a
        /*00c2*/ 	.short	(.L_34 - .L_33)
	.align		4
.L_33:
        /*00c4*/ 	.word	index@(.nv.constant0.triton_red_fused_avg_pool2d_native_group_norm_7)
        /*00c8*/ 	.short	0x0210
        /*00ca*/ 	.short	0x0030


	//----- nvinfo : EIATTR_SW_WAR
	.align		4
.L_34:
        /*00cc*/ 	.byte	0x04, 0x36
        /*00ce*/ 	.short	(.L_36 - .L_35)
.L_35:
        /*00d0*/ 	.word	0x00000008
.L_36:


//--------------------- .nv.callgraph             --------------------------
	.section	.nv.callgraph,"",@"SHT_CUDA_CALLGRAPH"
	.align	4
	.sectionentsize	8
	.align		4
        /*0000*/ 	.word	0x00000000
	.align		4
        /*0004*/ 	.word	0xffffffff
	.align		4
        /*0008*/ 	.word	0x00000000
	.align		4
        /*000c*/ 	.word	0xfffffffe
	.align		4
        /*0010*/ 	.word	0x00000000
	.align		4
        /*0014*/ 	.word	0xfffffffd
	.align		4
        /*0018*/ 	.word	0x00000000
	.align		4
        /*001c*/ 	.word	0xfffffffc


//--------------------- .nv.constant4             --------------------------
	.section	.nv.constant4,"a",@progbits
	.align	8
	.align		8
.nv.constant4:
        /*0000*/ 	.dword	_$_str


//--------------------- .text.triton_red_fused_avg_pool2d_native_group_norm_7 --------------------------
	.section	.text.triton_red_fused_avg_pool2d_native_group_norm_7,"ax",@progbits
	.sectionflags	@"SHF_BARRIERS=1"
	.align	128
        .global         triton_red_fused_avg_pool2d_native_group_norm_7
        .type           triton_red_fused_avg_pool2d_native_group_norm_7,@function
        .size           triton_red_fused_avg_pool2d_native_group_norm_7,(.L_x_3 - triton_red_fused_avg_pool2d_native_group_norm_7)
        .other          triton_red_fused_avg_pool2d_native_group_norm_7,@"STO_CUDA_ENTRY STV_DEFAULT"
triton_red_fused_avg_pool2d_native_group_norm_7:
.text.triton_red_fused_avg_pool2d_native_group_norm_7:
[----:B------:R-:W0:Y:S02]  /*0000*/  LDC R1, c[0x0][0x28] ;  /* 0x00000a00ff017b82 */ /* 0x000e240000000800 */
[----:B------:R-:W1:Y:S01]  /*0010*/  S2R R12, SR_TID.X ;  /* 0x00000000000c7919 */ /* 0x000e620000002100 */
[----:B------:R-:W2:Y:S01]  /*0020*/  S2UR UR5, SR_CgaCtaId ;  /* 0x00000000000579c3 */ /* 0x000ea20000008800 */
[----:B------:R-:W-:Y:S01]  /*0030*/  UMOV UR4, 0x400 ;  /* 0x0000040000047882 */ /* 0x000fe20000000000 */
[----:B------:R-:W-:Y:S01]  /*0040*/  CS2R R16, SRZ ;  /* 0x0000000000107805 */ /* 0x000fe2000001ff00 */
[----:B------:R-:W3:Y:S01]  /*0050*/  S2R R9, SR_CTAID.X ;  /* 0x0000000000097919 */ /* 0x000ee20000002500 */
[----:B------:R-:W-:Y:S02]  /*0060*/  CS2R R18, SRZ ;  /* 0x0000000000127805 */ /* 0x000fe4000001ff00 */
[----:B------:R-:W-:Y:S01]  /*0070*/  CS2R R20, SRZ ;  /* 0x0000000000147805 */ /* 0x000fe2000001ff00 */
[----:B------:R-:W-:Y:S01]  /*0080*/  ULDC.64 UR8, c[0x0][0x208] ;  /* 0x0000820000087ab9 */ /* 0x000fe20000000a00 */
[----:B------:R-:W-:Y:S01]  /*0090*/  UMOV UR6, 0xfffffff8 ;  /* 0xfffffff800067882 */ /* 0x000fe20000000000 */
[----:B------:R-:W4:Y:S01]  /*00a0*/  LDC.64 R22, c[0x0][0x218] ;  /* 0x00008600ff167b82 */ /* 0x000f220000000a00 */
[----:B------:R-:W-:Y:S01]  /*00b0*/  UMOV UR10, 0xffffffff ;  /* 0xffffffff000a7882 */ /* 0x000fe20000000000 */
[----:B------:R-:W-:-:S02]  /*00c0*/  UPLOP3.LUT UP1, UPT, UPT, UPT, UPT, 0x40, 0x0 ;  /* 0x000000000000789c */ /* 0x000fc40003f2e870 */
[----:B--2---:R-:W-:-:S03]  /*00d0*/  UPRMT UR4, UR5, 0x654, UR4 ;  /* 0x0000065405047896 */ /* 0x004fc60008000004 */
[----:B------:R-:W-:Y:S01]  /*00e0*/  UMOV UR5, URZ ;  /* 0x0000003f00057c82 */ /* 0x000fe20008000000 */
[C---:B-1----:R-:W-:Y:S01]  /*00f0*/  IMAD.SHL.U32 R5, R12.reuse, 0x4, RZ ;  /* 0x000000040c057824 */ /* 0x042fe200078e00ff */
[--C-:B------:R-:W-:Y:S01]  /*0100*/  SHF.R.U32.HI R4, RZ, 0x1, R12.reuse ;  /* 0x00000001ff047819 */ /* 0x100fe2000001160c */
[C---:B------:R-:W-:Y:S01]  /*0110*/  IMAD.SHL.U32 R2, R12.reuse, 0x8, RZ ;  /* 0x000000080c027824 */ /* 0x040fe200078e00ff */
[----:B------:R-:W-:Y:S02]  /*0120*/  LOP3.LUT R0, R12, 0x40, RZ, 0xc0, !PT ;  /* 0x000000400c007812 */ /* 0x000fe400078ec0ff */
[----:B------:R-:W-:Y:S02]  /*0130*/  LOP3.LUT R3, R5, 0xfc, RZ, 0xc0, !PT ;  /* 0x000000fc05037812 */ /* 0x000fe400078ec0ff */
[----:B------:R-:W-:Y:S02]  /*0140*/  SGXT.U32 R4, R4, 0x6 ;  /* 0x000000060404781a */ /* 0x000fe40000000000 */
[----:B------:R-:W-:Y:S01]  /*0150*/  LOP3.LUT R7, R2, 0x1f8, RZ, 0xc0, !PT ;  /* 0x000001f802077812 */ /* 0x000fe200078ec0ff */
[----:B------:R-:W-:Y:S01]  /*0160*/  IMAD R8, R0, 0x4, R3 ;  /* 0x0000000400087824 */ /* 0x000fe200078e0203 */
[----:B------:R-:W-:Y:S01]  /*0170*/  SHF.R.U32.HI R0, RZ, 0x6, R12 ;  /* 0x00000006ff007819 */ /* 0x000fe2000001160c */
[----:B------:R-:W-:Y:S01]  /*0180*/  IMAD.SHL.U32 R10, R4, 0x400, RZ ;  /* 0x00000400040a7824 */ /* 0x000fe200078e00ff */
[----:B---3--:R-:W-:-:S02]  /*0190*/  SHF.L.U32 R3, R9, 0x10, RZ ;  /* 0x0000001009037819 */ /* 0x008fc400000006ff */
[----:B------:R-:W-:Y:S02]  /*01a0*/  SHF.L.U32 R6, R8, 0x1, RZ ;  /* 0x0000000108067819 */ /* 0x000fe400000006ff */
[----:B------:R-:W-:Y:S02]  /*01b0*/  SGXT.U32 R0, R0, 0x1 ;  /* 0x000000010000781a */ /* 0x000fe40000000000 */
[----:B------:R-:W-:Y:S01]  /*01c0*/  LOP3.LUT R10, R3, R10, RZ, 0xfc, !PT ;  /* 0x0000000a030a7212 */ /* 0x000fe200078efcff */
[----:B------:R-:W-:Y:S01]  /*01d0*/  IMAD.SHL.U32 R3, R9, 0x40, RZ ;  /* 0x0000004009037824 */ /* 0x000fe200078e00ff */
[----:B------:R-:W-:Y:S02]  /*01e0*/  LOP3.LUT R9, R6, 0x3f0, RZ, 0xc0, !PT ;  /* 0x000003f006097812 */ /* 0x000fe400078ec0ff */
[C---:B------:R-:W-:Y:S02]  /*01f0*/  LOP3.LUT R6, R7.reuse, R0, RZ, 0xfc, !PT ;  /* 0x0000000007067212 */ /* 0x040fe400078efcff */
[----:B------:R-:W-:Y:S01]  /*0200*/  LEA R7, R7, UR4, 0x1 ;  /* 0x0000000407077c11 */ /* 0x000fe2000f8e08ff */
[----:B------:R-:W-:Y:S01]  /*0210*/  VIADD R9, R9, UR4 ;  /* 0x0000000409097c36 */ /* 0x000fe20008000000 */
[----:B------:R-:W-:Y:S01]  /*0220*/  LOP3.LUT R2, R3, 0x3f, R12, 0xf8, !PT ;  /* 0x0000003f03027812 */ /* 0x000fe200078ef80c */
[----:B------:R-:W-:Y:S01]  /*0230*/  UMOV UR4, URZ ;  /* 0x0000003f00047c82 */ /* 0x000fe20008000000 */
[----:B------:R-:W-:-:S02]  /*0240*/  LOP3.LUT R3, R3, R4, RZ, 0xfc, !PT ;  /* 0x0000000403037212 */ /* 0x000fc400078efcff */
[----:B------:R-:W-:Y:S02]  /*0250*/  LEA R4, R6, R7, 0x2 ;  /* 0x0000000706047211 */ /* 0x000fe400078e10ff */
[----:B------:R-:W-:Y:S01]  /*0260*/  LOP3.LUT R7, R10, 0x4, R5, 0xf8, !PT ;  /* 0x000000040a077812 */ /* 0x000fe200078ef805 */
[----:B------:R-:W-:Y:S01]  /*0270*/  IMAD R5, R8, 0x4, R9 ;  /* 0x0000000408057824 */ /* 0x000fe200078e0209 */
[----:B------:R-:W-:Y:S02]  /*0280*/  CS2R R8, SRZ ;  /* 0x0000000000087805 */ /* 0x000fe4000001ff00 */
[----:B------:R-:W-:Y:S02]  /*0290*/  CS2R R10, SRZ ;  /* 0x00000000000a7805 */ /* 0x000fe4000001ff00 */
[----:B------:R-:W-:Y:S01]  /*02a0*/  ISETP.GE.AND P0, PT, R2, 0x80, PT ;  /* 0x000000800200780c */ /* 0x000fe20003f06270 */
[----:B----4-:R-:W-:Y:S01]  /*02b0*/  IMAD.WIDE R22, R7, 0x4, R22 ;  /* 0x0000000407167825 */ /* 0x010fe200078e0216 */
[----:B------:R-:W-:-:S11]  /*02c0*/  CS2R R6, SRZ ;  /* 0x0000000000067805 */ /* 0x000fd6000001ff00 */
.L_x_1:
[----:B------:R-:W-:Y:S01]  /*02d0*/  USEL UR7, URZ, 0x10, !UP1 ;  /* 0x000000103f077887 */ /* 0x000fe2000c800000 */
[----:B------:R-:W-:Y:S01]  /*02e0*/  IMAD.SHL.U32 R43, R0, 0x2, RZ ;  /* 0x00000002002b7824 */ /* 0x000fe200078e00ff */
[----:B------:R-:W-:Y:S01]  /*02f0*/  UIADD3 UR6, UP0, UR6, 0x8, URZ ;  /* 0x0000000806067890 */ /* 0x000fe2000ff1e03f */
[----:B0-----:R-:W0:Y:S01]  /*0300*/  LDC.64 R14, c[0x0][0x210] ;  /* 0x00008400ff0e7b82 */ /* 0x001e220000000a00 */
[----:B------:R-:W-:Y:S01]  /*0310*/  IMAD.SHL.U32 R39, R2, 0x1000, RZ ;  /* 0x0000100002277824 */ /* 0x000fe200078e00ff */
[----:B------:R-:W-:Y:S01]  /*0320*/  MOV R29, UR4 ;  /* 0x00000004001d7c02 */ /* 0x000fe20008000f00 */
[----:B------:R-:W-:Y:S01]  /*0330*/  IMAD.MOV.U32 R32, RZ, RZ, RZ ;  /* 0x000000ffff207224 */ /* 0x000fe200078e00ff */
[----:B------:R-:W-:Y:S01]  /*0340*/  LOP3.LUT R43, R43, UR7, RZ, 0xfc, !PT ;  /* 0x000000072b2b7c12 */ /* 0x000fe2000f8efcff */
[----:B------:R-:W-:Y:S01]  /*0350*/  HFMA2.MMA R30, -RZ, RZ, 0, 0 ;  /* 0x00000000ff1e7435 */ /* 0x000fe200000001ff */
[----:B------:R-:W-:Y:S01]  /*0360*/  MOV R13, UR6 ;  /* 0x00000006000d7c02 */ /* 0x000fe20008000f00 */
[----:B------:R-:W-:-:S02]  /*0370*/  IMAD.MOV.U32 R34, RZ, RZ, RZ ;  /* 0x000000ffff227224 */ /* 0x000fc400078e00ff */
[----:B------:R-:W-:Y:S01]  /*0380*/  VIADD R43, R43, UR4 ;  /* 0x000000042b2b7c36 */ /* 0x000fe20008000000 */
[----:B------:R-:W-:-:S03]  /*0390*/  LOP3.LUT R42, R0, 0x8, R13, 0xf8, !PT ;  /* 0x00000008002a7812 */ /* 0x000fc600078ef80d */
[C---:B------:R-:W-:Y:S01]  /*03a0*/  VIADD R44, R43.reuse, 0x8 ;  /* 0x000000082b2c7836 */ /* 0x040fe20000000000 */
[----:B------:R-:W-:Y:S01]  /*03b0*/  IADD3 R26, R43, 0x4, RZ ;  /* 0x000000042b1a7810 */ /* 0x000fe20007ffe0ff */
[----:B------:R-:W-:Y:S01]  /*03c0*/  VIADD R43, R43, 0xc ;  /* 0x0000000c2b2b7836 */ /* 0x000fe20000000000 */
[----:B------:R-:W-:Y:S02]  /*03d0*/  SHF.L.U32 R42, R42, 0x1, RZ ;  /* 0x000000012a2a7819 */ /* 0x000fe400000006ff */
[C---:B------:R-:W-:Y:S02]  /*03e0*/  LOP3.LUT R12, R26.reuse, 0x20, RZ, 0xfc, !PT ;  /* 0x000000201a0c7812 */ /* 0x040fe400078efcff */
[----:B------:R-:W-:Y:S02]  /*03f0*/  LOP3.LUT R26, R26, 0x21, RZ, 0xfc, !PT ;  /* 0x000000211a1a7812 */ /* 0x000fe400078efcff */
[----:B------:R-:W-:Y:S02]  /*0400*/  IADD3 R37, R39, R12, RZ ;  /* 0x0000000c27257210 */ /* 0x000fe40007ffe0ff */
[----:B------:R-:W-:Y:S01]  /*0410*/  LOP3.LUT R12, R42, 0xfc0, R29, 0xf8, !PT ;  /* 0x00000fc02a0c7812 */ /* 0x000fe200078ef81d */
[----:B------:R-:W-:Y:S01]  /*0420*/  IMAD.IADD R25, R39, 0x1, R26 ;  /* 0x0000000127197824 */ /* 0x000fe200078e021a */
[----:B------:R-:W-:-:S02]  /*0430*/  LOP3.LUT R24, R44, 0x20, RZ, 0xfc, !PT ;  /* 0x000000202c187812 */ /* 0x000fc400078efcff */
[----:B------:R-:W-:Y:S01]  /*0440*/  IADD3 R33, R39, 0x1, RZ ;  /* 0x0000000127217810 */ /* 0x000fe20007ffe0ff */
[----:B------:R-:W-:Y:S01]  /*0450*/  IMAD.MOV.U32 R13, RZ, RZ, RZ ;  /* 0x000000ffff0d7224 */ /* 0x000fe200078e00ff */
[----:B------:R-:W-:Y:S01]  /*0460*/  LOP3.LUT R28, R43, 0x20, RZ, 0xfc, !PT ;  /* 0x000000202b1c7812 */ /* 0x000fe200078efcff */
[----:B0-----:R-:W-:Y:S01]  /*0470*/  IMAD.WIDE R36, R37, 0x4, R14 ;  /* 0x0000000425247825 */ /* 0x001fe200078e020e */
[C---:B------:R-:W-:Y:S02]  /*0480*/  LOP3.LUT R31, R12.reuse, 0x4, RZ, 0xfc, !PT ;  /* 0x000000040c1f7812 */ /* 0x040fe400078efcff */
[----:B------:R-:W-:Y:S01]  /*0490*/  IADD3 R27, R39, R24, RZ ;  /* 0x00000018271b7210 */ /* 0x000fe20007ffe0ff */
[----:B------:R-:W-:Y:S01]  /*04a0*/  IMAD.IADD R29, R39, 0x1, R28 ;  /* 0x00000001271d7824 */ /* 0x000fe200078e021c */
[-C--:B------:R-:W-:Y:S01]  /*04b0*/  LOP3.LUT R41, R31, R39.reuse, RZ, 0xfc, !PT ;  /* 0x000000271f297212 */ /* 0x080fe200078efcff */
[--C-:B------:R-:W-:Y:S01]  /*04c0*/  IMAD.WIDE R24, R25, 0x4, R14.reuse ;  /* 0x0000000419187825 */ /* 0x100fe200078e020e */
[C---:B------:R-:W-:Y:S01]  /*04d0*/  LOP3.LUT R35, R12.reuse, 0x8, RZ, 0xfc, !PT ;  /* 0x000000080c237812 */ /* 0x040fe200078efcff */
[----:B------:R-:W2:Y:S01]  /*04e0*/  @!P0 LDG.E.EL R30, desc[UR8][R36.64] ;  /* 0x00000008241e8981 */ /* 0x000ea2000c2e1900 */
[----:B------:R-:W-:Y:S01]  /*04f0*/  MOV R38, RZ ;  /* 0x000000ff00267202 */ /* 0x000fe20000000f00 */
[--C-:B------:R-:W-:Y:S01]  /*0500*/  IMAD.WIDE R26, R27, 0x4, R14.reuse ;  /* 0x000000041b1a7825 */ /* 0x100fe200078e020e */
[C---:B------:R-:W-:Y:S01]  /*0510*/  LOP3.LUT R45, R35.reuse, R39, RZ, 0xfc, !PT ;  /* 0x00000027232d7212 */ /* 0x040fe200078efcff */
[----:B------:R0:W3:Y:S01]  /*0520*/  @!P0 LDG.E.EL R32, desc[UR8][R24.64] ;  /* 0x0000000818208981 */ /* 0x0000e2000c2e1900 */
[----:B------:R-:W-:Y:S01]  /*0530*/  LOP3.LUT R35, R35, R33, RZ, 0xfc, !PT ;  /* 0x0000002123237212 */ /* 0x000fe200078efcff */
[--C-:B------:R-:W-:Y:S01]  /*0540*/  IMAD.WIDE R28, R29, 0x4, R14.reuse ;  /* 0x000000041d1c7825 */ /* 0x100fe200078e020e */
[----:B------:R-:W-:Y:S01]  /*0550*/  LOP3.LUT R12, R12, 0xc, RZ, 0xfc, !PT ;  /* 0x0000000c0c0c7812 */ /* 0x000fe200078efcff */
[----:B------:R1:W4:Y:S02]  /*0560*/  @!P0 LDG.E.EL R34, desc[UR8][R26.64] ;  /* 0x000000081a228981 */ /* 0x000324000c2e1900 */
[----:B------:R-:W-:-:S02]  /*0570*/  IMAD.WIDE R40, R41, 0x4, R14 ;  /* 0x0000000429287825 */ /* 0x000fc400078e020e */
[----:B------:R5:W4:Y:S01]  /*0580*/  @!P0 LDG.E.EL R13, desc[UR8][R28.64] ;  /* 0x000000081c0d8981 */ /* 0x000b22000c2e1900 */
[----:B0-----:R-:W-:Y:S01]  /*0590*/  LOP3.LUT R25, R31, R33, RZ, 0xfc, !PT ;  /* 0x000000211f197212 */ /* 0x001fe200078efcff */
[----:B------:R-:W-:Y:S02]  /*05a0*/  IMAD.MOV.U32 R31, RZ, RZ, RZ ;  /* 0x000000ffff1f7224 */ /* 0x000fe400078e00ff */
[----:B------:R0:W4:Y:S01]  /*05b0*/  @!P0 LDG.E.EL R38, desc[UR8][R40.64] ;  /* 0x0000000828268981 */ /* 0x000122000c2e1900 */
[----:B-1----:R-:W-:Y:S01]  /*05c0*/  IMAD.WIDE R26, R45, 0x4, R14 ;  /* 0x000000042d1a7825 */ /* 0x002fe200078e020e */
[----:B------:R-:W-:-:S03]  /*05d0*/  LOP3.LUT R45, R42, R39, RZ, 0xfc, !PT ;  /* 0x000000272a2d7212 */ /* 0x000fc600078efcff */
[--C-:B-----5:R-:W-:Y:S01]  /*05e0*/  IMAD.WIDE R28, R35, 0x4, R14.reuse ;  /* 0x00000004231c7825 */ /* 0x120fe200078e020e */
[----:B------:R-:W-:Y:S02]  /*05f0*/  MOV R35, UR4 ;  /* 0x0000000400237c02 */ /* 0x000fe40008000f00 */
[----:B------:R-:W-:Y:S01]  /*0600*/  CS2R R36, SRZ ;  /* 0x0000000000247805 */ /* 0x000fe2000001ff00 */
[----:B------:R1:W5:Y:S01]  /*0610*/  @!P0 LDG.E.EL R31, desc[UR8][R26.64] ;  /* 0x000000081a1f8981 */ /* 0x000362000c2e1900 */
[C---:B0-----:R-:W-:Y:S01]  /*0620*/  LOP3.LUT R41, R12.reuse, R39, RZ, 0xfc, !PT ;  /* 0x000000270c297212 */ /* 0x041fe200078efcff */
[--C-:B------:R-:W-:Y:S01]  /*0630*/  IMAD.WIDE R24, R25, 0x4, R14.reuse ;  /* 0x0000000419187825 */ /* 0x100fe200078e020e */
[----:B------:R-:W-:Y:S02]  /*0640*/  LOP3.LUT R40, R12, R33, RZ, 0xfc, !PT ;  /* 0x000000210c287212 */ /* 0x000fe400078efcff */
[----:B------:R-:W-:Y:S01]  /*0650*/  LOP3.LUT R35, R45, 0xfc0, R35, 0xf8, !PT ;  /* 0x00000fc02d237812 */ /* 0x000fe200078ef823 */
[----:B------:R-:W-:Y:S01]  /*0660*/  IMAD.MOV.U32 R33, RZ, RZ, RZ ;  /* 0x000000ffff217224 */ /* 0x000fe200078e00ff */
[----:B------:R-:W-:Y:S01]  /*0670*/  HFMA2.MMA R12, -RZ, RZ, 0, 0 ;  /* 0x00000000ff0c7435 */ /* 0x000fe200000001ff */
[----:B------:R0:W5:Y:S01]  /*0680*/  @!P0 LDG.E.EL R37, desc[UR8][R24.64] ;  /* 0x0000000818258981 */ /* 0x000162000c2e1900 */
[----:B-1----:R-:W-:Y:S01]  /*0690*/  IMAD.WIDE R26, R41, 0x4, R14 ;  /* 0x00000004291a7825 */ /* 0x002fe200078e020e */
[----:B------:R-:W-:-:S02]  /*06a0*/  LOP3.LUT R43, R43, 0x21, RZ, 0xfc, !PT ;  /* 0x000000212b2b7812 */ /* 0x000fc400078efcff */
[----:B------:R-:W5:Y:S04]  /*06b0*/  @!P0 LDG.E.EL R36, desc[UR8][R28.64] ;  /* 0x000000081c248981 */ /* 0x000f68000c2e1900 */
[----:B------:R1:W5:Y:S01]  /*06c0*/  @!P0 LDG.E.EL R33, desc[UR8][R26.64] ;  /* 0x000000081a218981 */ /* 0x000362000c2e1900 */
[----:B0-----:R-:W-:-:S04]  /*06d0*/  IMAD.WIDE R24, R35, 0x4, R14 ;  /* 0x0000000423187825 */ /* 0x001fc800078e020e */
[----:B------:R-:W-:Y:S01]  /*06e0*/  IMAD.MOV.U32 R35, RZ, RZ, RZ ;  /* 0x000000ffff237224 */ /* 0x000fe200078e00ff */
[----:B------:R-:W-:Y:S01]  /*06f0*/  LOP3.LUT R44, R44, 0x21, RZ, 0xfc, !PT ;  /* 0x000000212c2c7812 */ /* 0x000fe200078efcff */
[----:B------:R-:W5:Y:S01]  /*0700*/  @!P0 LDG.E.EL R12, desc[UR8][R24.64] ;  /* 0x00000008180c8981 */ /* 0x000f62000c2e1900 */
[----:B-1----:R-:W-:Y:S01]  /*0710*/  LOP3.LUT R26, R45, UR4, RZ, 0xfc, !PT ;  /* 0x000000042d1a7c12 */ /* 0x002fe2000f8efcff */
[----:B------:R-:W-:Y:S01]  /*0720*/  IMAD.WIDE R40, R40, 0x4, R14 ;  /* 0x0000000428287825 */ /* 0x000fe200078e020e */
[----:B------:R-:W-:Y:S01]  /*0730*/  MOV R42, RZ ;  /* 0x000000ff002a7202 */ /* 0x000fe20000000f00 */
[----:B------:R0:W5:Y:S01]  /*0740*/  @!P0 LDG.E.EL R35, desc[UR8][R24.64+0x4] ;  /* 0x0000040818238981 */ /* 0x000162000c2e1900 */
[C---:B------:R-:W-:Y:S01]  /*0750*/  LOP3.LUT R29, R26.reuse, 0x20, RZ, 0xfc, !PT ;  /* 0x000000201a1d7812 */ /* 0x040fe200078efcff */
[----:B------:R-:W-:Y:S02]  /*0760*/  IMAD.IADD R43, R39, 0x1, R43 ;  /* 0x00000001272b7824 */ /* 0x000fe400078e022b */
[----:B------:R-:W-:Y:S01]  /*0770*/  IMAD.MOV.U32 R45, RZ, RZ, RZ ;  /* 0x000000ffff2d7224 */ /* 0x000fe200078e00ff */
[----:B------:R1:W5:Y:S01]  /*0780*/  @!P0 LDG.E.EL R42, desc[UR8][R40.64] ;  /* 0x00000008282a8981 */ /* 0x000362000c2e1900 */
[----:B------:R-:W-:Y:S01]  /*0790*/  IMAD.WIDE R28, R29, 0x4, R14 ;  /* 0x000000041d1c7825 */ /* 0x000fe200078e020e */
[----:B0-----:R-:W-:-:S04]  /*07a0*/  LOP3.LUT R25, R26, 0x21, RZ, 0xfc, !PT ;  /* 0x000000211a197812 */ /* 0x001fc800078efcff */
[----:B------:R-:W5:Y:S01]  /*07b0*/  @!P0 LDG.E.EL R45, desc[UR8][R28.64] ;  /* 0x000000081c2d8981 */ /* 0x000f62000c2e1900 */
[----:B------:R-:W-:Y:S01]  /*07c0*/  IADD3 R24, R39, R44, RZ ;  /* 0x0000002c27187210 */ /* 0x000fe20007ffe0ff */
[----:B------:R-:W-:Y:S01]  /*07d0*/  HFMA2.MMA R39, -RZ, RZ, 0, 0 ;  /* 0x00000000ff277435 */ /* 0x000fe200000001ff */
[----:B------:R-:W-:Y:S01]  /*07e0*/  IMAD.WIDE R26, R25, 0x4, R14 ;  /* 0x00000004191a7825 */ /* 0x000fe200078e020e */
[----:B-1----:R-:W-:-:S03]  /*07f0*/  CS2R R40, SRZ ;  /* 0x0000000000287805 */ /* 0x002fc6000001ff00 */
[----:B------:R-:W-:-:S04]  /*0800*/  IMAD.WIDE R24, R24, 0x4, R14 ;  /* 0x0000000418187825 */ /* 0x000fc800078e020e */
[----:B------:R-:W-:Y:S01]  /*0810*/  IMAD.WIDE R14, R43, 0x4, R14 ;  /* 0x000000042b0e7825 */ /* 0x000fe200078e020e */
[----:B------:R0:W5:Y:S04]  /*0820*/  @!P0 LDG.E.EL R39, desc[UR8][R26.64] ;  /* 0x000000081a278981 */ /* 0x000168000c2e1900 */
[----:B------:R4:W5:Y:S04]  /*0830*/  @!P0 LDG.E.EL R40, desc[UR8][R14.64] ;  /* 0x000000080e288981 */ /* 0x000968000c2e1900 */
[----:B------:R-:W5:Y:S01]  /*0840*/  @!P0 LDG.E.EL R41, desc[UR8][R24.64] ;  /* 0x0000000818298981 */ /* 0x000f62000c2e1900 */
[----:B------:R-:W-:-:S04]  /*0850*/  ISETP.NE.U32.AND P1, PT, RZ, UR4, PT ;  /* 0x00000004ff007c0c */ /* 0x000fc8000bf25070 */
[----:B------:R-:W-:Y:S01]  /*0860*/  ISETP.NE.AND.EX P1, PT, RZ, UR5, PT, P1 ;  /* 0x00000005ff007c0c */ /* 0x000fe2000bf25310 */
[----:B0-----:R-:W-:Y:S01]  /*0870*/  IMAD.MOV.U32 R27, RZ, RZ, 0x3f800000 ;  /* 0x3f800000ff1b7424 */ /* 0x001fe200078e00ff */
[----:B------:R-:W-:Y:S02]  /*0880*/  MOV R43, RZ ;  /* 0x000000ff002b7202 */ /* 0x000fe40000000f00 */
[----:B--2---:R-:W-:Y:S02]  /*0890*/  SEL R30, R30, RZ, !P0 ;  /* 0x000000ff1e1e7207 */ /* 0x004fe40004000000 */
[----:B---3--:R-:W-:Y:S02]  /*08a0*/  SEL R32, R32, RZ, !P0 ;  /* 0x000000ff20207207 */ /* 0x008fe40004000000 */
[----:B----4-:R-:W-:Y:S02]  /*08b0*/  SEL R15, R34, RZ, !P0 ;  /* 0x000000ff220f7207 */ /* 0x010fe40004000000 */
[----:B------:R-:W-:-:S02]  /*08c0*/  SEL R13, R13, RZ, !P0 ;  /* 0x000000ff0d0d7207 */ /* 0x000fc40004000000 */
[----:B------:R-:W-:Y:S02]  /*08d0*/  SEL R38, R38, RZ, !P0 ;  /* 0x000000ff26267207 */ /* 0x000fe40004000000 */
[----:B-----5:R-:W-:Y:S02]  /*08e0*/  SEL R28, R31, RZ, !P0 ;  /* 0x000000ff1f1c7207 */ /* 0x020fe40004000000 */
[----:B------:R-:W-:Y:S02]  /*08f0*/  SEL R29, R37, RZ, !P0 ;  /* 0x000000ff251d7207 */ /* 0x000fe40004000000 */
[----:B------:R-:W-:Y:S02]  /*0900*/  SEL R31, R36, RZ, !P0 ;  /* 0x000000ff241f7207 */ /* 0x000fe40004000000 */
[----:B------:R-:W-:Y:S01]  /*0910*/  SEL R33, R33, RZ, !P0 ;  /* 0x000000ff21217207 */ /* 0x000fe20004000000 */
[----:B------:R-:W-:Y:S01]  /*0920*/  FADD R29, R38, R29 ;  /* 0x0000001d261d7221 */ /* 0x000fe20000000000 */
[----:B------:R-:W-:-:S02]  /*0930*/  SEL R12, R12, RZ, !P0 ;  /* 0x000000ff0c0c7207 */ /* 0x000fc40004000000 */
[----:B------:R-:W-:Y:S02]  /*0940*/  SEL R35, R35, RZ, !P0 ;  /* 0x000000ff23237207 */ /* 0x000fe40004000000 */
[----:B------:R-:W-:-:S03]  /*0950*/  SEL R42, R42, RZ, !P0 ;  /* 0x000000ff2a2a7207 */ /* 0x000fc60004000000 */
[----:B------:R-:W-:Y:S01]  /*0960*/  FADD R14, R12, R35 ;  /* 0x000000230c0e7221 */ /* 0x000fe20000000000 */
[----:B------:R-:W-:Y:S01]  /*0970*/  FADD R28, R28, R31 ;  /* 0x0000001f1c1c7221 */ /* 0x000fe20000000000 */
[----:B------:R-:W-:Y:S01]  /*0980*/  FADD R12, R33, R42 ;  /* 0x0000002a210c7221 */ /* 0x000fe20000000000 */
[----:B------:R-:W-:Y:S01]  /*0990*/  SEL R45, R45, RZ, !P0 ;  /* 0x000000ff2d2d7207 */ /* 0x000fe20004000000 */
[----:B------:R-:W-:Y:S01]  /*09a0*/  FADD R29, R30, R29 ;  /* 0x0000001d1e1d7221 */ /* 0x000fe20000000000 */
[----:B------:R-:W-:Y:S01]  /*09b0*/  FADD R28, R15, R28 ;  /* 0x0000001c0f1c7221 */ /* 0x000fe20000000000 */
[----:B------:R-:W-:Y:S02]  /*09c0*/  FADD R13, R13, R12 ;  /* 0x0000000c0d0d7221 */ /* 0x000fe40000000000 */
[----:B------:R-:W-:Y:S01]  /*09d0*/  FADD R14, R45, R14 ;  /* 0x0000000e2d0e7221 */ /* 0x000fe20000000000 */
[----:B------:R-:W-:Y:S01]  /*09e0*/  FADD R36, R32, R29 ;  /* 0x0000001d20247221 */ /* 0x000fe20000000000 */
[----:B------:R-:W-:-:S02]  /*09f0*/  SEL R39, R39, RZ, !P0 ;  /* 0x000000ff27277207 */ /* 0x000fc40004000000 */
[----:B------:R-:W-:Y:S02]  /*0a00*/  SEL R40, R40, RZ, !P0 ;  /* 0x000000ff28287207 */ /* 0x000fe40004000000 */
[----:B------:R-:W-:Y:S01]  /*0a10*/  SEL R41, R41, RZ, !P0 ;  /* 0x000000ff29297207 */ /* 0x000fe20004000000 */
[----:B------:R-:W-:Y:S02]  /*0a20*/  FADD R14, R39, R14 ;  /* 0x0000000e270e7221 */ /* 0x000fe40000000000 */
[----:B------:R-:W-:Y:S02]  /*0a30*/  FADD R13, R40, R13 ;  /* 0x0000000d280d7221 */ /* 0x000fe40000000000 */
[----:B------:R-:W-:Y:S01]  /*0a40*/  FADD R39, R41, R28 ;  /* 0x0000001c29277221 */ /* 0x000fe20000000000 */
[----:B------:R-:W-:Y:S01]  /*0a50*/  FMUL R36, R36, 0.25 ;  /* 0x3e80000024247820 */ /* 0x000fe20000400000 */
[----:B------:R-:W-:Y:S01]  /*0a60*/  FMUL R41, R13, 0.25 ;  /* 0x3e8000000d297820 */ /* 0x000fe20000400000 */
[----:B------:R-:W-:Y:S01]  /*0a70*/  FMUL R35, R14, 0.25 ;  /* 0x3e8000000e237820 */ /* 0x000fe20000400000 */
[----:B------:R-:W-:Y:S01]  /*0a80*/  FMUL R39, R39, 0.25 ;  /* 0x3e80000027277820 */ /* 0x000fe20000400000 */
[----:B------:R-:W-:Y:S01]  /*0a90*/  HFMA2.MMA R28, -RZ, RZ, 1.875, 0 ;  /* 0x3f800000ff1c7435 */ /* 0x000fe200000001ff */
[----:B------:R-:W-:Y:S01]  /*0aa0*/  IMAD.MOV.U32 R34, RZ, RZ, RZ ;  /* 0x000000ffff227224 */ /* 0x000fe200078e00ff */
[----:B------:R-:W-:Y:S01]  /*0ab0*/  CS2R R32, SRZ ;  /* 0x0000000000207805 */ /* 0x000fe2000001ff00 */
[----:B------:R-:W-:Y:S01]  /*0ac0*/  IMAD.MOV.U32 R29, RZ, RZ, 0x3f800000 ;  /* 0x3f800000ff1d7424 */ /* 0x000fe200078e00ff */
[----:B------:R-:W-:Y:S01]  /*0ad0*/  MOV R30, 0x3f800000 ;  /* 0x3f800000001e7802 */ /* 0x000fe20000000f00 */
[----:B------:R-:W-:Y:S01]  /*0ae0*/  IMAD.MOV.U32 R38, RZ, RZ, R35 ;  /* 0x000000ffff267224 */ /* 0x000fe200078e0023 */
[----:B------:R-:W-:Y:S01]  /*0af0*/  MOV R37, R36 ;  /* 0x0000002400257202 */ /* 0x000fe20000000f00 */
[----:B------:R-:W-:Y:S01]  /*0b00*/  IMAD.MOV.U32 R31, RZ, RZ, R39 ;  /* 0x000000ffff1f7224 */ /* 0x000fe200078e0027 */
[----:B------:R-:W-:Y:S01]  /*0b10*/  MOV R26, R41 ;  /* 0x00000029001a7202 */ /* 0x000fe20000000f00 */
[----:B------:R-:W-:Y:S06]  /*0b20*/  @!P1 BRA `(.L_x_0) ;  /* 0x0000000000e09947 */ /* 0x000fec0003800000 */
[----:B------:R-:W-:Y:S01]  /*0b30*/  FADD R28, R7, 1 ;  /* 0x3f800000071c7421 */ /* 0x000fe20000000000 */
[----:B------:R-:W-:Y:S01]  /*0b40*/  FADD R34, R36, -R19 ;  /* 0x8000001324227221 */ /* 0x000fe20000000000 */
[----:B------:R-:W-:Y:S01]  /*0b50*/  FADD R29, R8, 1 ;  /* 0x3f800000081d7421 */ /* 0x000fe20000000000 */
[----:B------:R-:W-:Y:S01]  /*0b60*/  FADD R30, R9, 1 ;  /* 0x3f800000091e7421 */ /* 0x000fe20000000000 */
[----:B------:R-:W-:Y:S01]  /*0b70*/  FMUL R13, R28, 0.25 ;  /* 0x3e8000001c0d7820 */ /* 0x000fe20000400000 */
[----:B------:R-:W-:Y:S01]  /*0b80*/  FADD R33, R39, -R20 ;  /* 0x8000001427217221 */ /* 0x000fe20000000000 */
[----:B------:R-:W-:Y:S01]  /*0b90*/  FMUL R37, R34, 0.25 ;  /* 0x3e80000022257820 */ /* 0x000fe20000400000 */
[----:B------:R-:W-:Y:S01]  /*0ba0*/  FADD R27, R6, 1 ;  /* 0x3f800000061b7421 */ /* 0x000fe20000000000 */
[C---:B------:R-:W-:Y:S01]  /*0bb0*/  FSETP.GT.AND P1, PT, |R28|.reuse, 8.50705917302346158658e+37, PT ;  /* 0x7e8000001c00780b */ /* 0x040fe20003f24200 */
[----:B------:R-:W-:Y:S01]  /*0bc0*/  FMUL R14, R29, 0.25 ;  /* 0x3e8000001d0e7820 */ /* 0x000fe20000400000 */
[----:B------:R-:W-:Y:S01]  /*0bd0*/  FSETP.GEU.AND P2, PT, |R28|, 1.175494350822287508e-38, PT ;  /* 0x008000001c00780b */ /* 0x000fe20003f4e200 */
[----:B------:R-:W-:Y:S01]  /*0be0*/  FMUL R24, R33, 0.25 ;  /* 0x3e80000021187820 */ /* 0x000fe20000400000 */
[----:B------:R-:W-:Y:S01]  /*0bf0*/  FSETP.GEU.AND P3, PT, |R29|, 1.175494350822287508e-38, PT ;  /* 0x008000001d00780b */ /* 0x000fe20003f6e200 */
[----:B------:R-:W-:Y:S01]  /*0c00*/  FADD R32, R41, -R21 ;  /* 0x8000001529207221 */ /* 0x000fe20000000000 */
[----:B------:R-:W-:-:S02]  /*0c10*/  FSETP.GT.AND P6, PT, |R29|, 8.50705917302346158658e+37, PT ;  /* 0x7e8000001d00780b */ /* 0x000fc40003fc4200 */
[----:B------:R-:W-:Y:S01]  /*0c20*/  FSETP.GEU.AND P4, PT, |R30|, 1.175494350822287508e-38, PT ;  /* 0x008000001e00780b */ /* 0x000fe20003f8e200 */
[----:B------:R-:W-:Y:S01]  /*0c30*/  FMUL R43, R32, 0.25 ;  /* 0x3e800000202b7820 */ /* 0x000fe20000400000 */
[----:B------:R-:W-:Y:S01]  /*0c40*/  FSEL R12, R13, R28, P1 ;  /* 0x0000001c0d0c7208 */ /* 0x000fe20000800000 */
[----:B------:R-:W-:Y:S01]  /*0c50*/  FMUL R13, R30, 0.25 ;  /* 0x3e8000001e0d7820 */ /* 0x000fe20000400000 */
[----:B------:R-:W-:Y:S02]  /*0c60*/  FSEL R37, R37, R34, P1 ;  /* 0x0000002225257208 */ /* 0x000fe40000800000 */
[----:B------:R-:W-:Y:S01]  /*0c70*/  FSETP.GEU.AND P1, PT, |R27|, 1.175494350822287508e-38, PT ;  /* 0x008000001b00780b */ /* 0x000fe20003f2e200 */
[----:B------:R-:W-:Y:S01]  /*0c80*/  @!P2 FMUL R12, R12, 16777216 ;  /* 0x4b8000000c0ca820 */ /* 0x000fe20000400000 */
[----:B------:R-:W-:Y:S01]  /*0c90*/  FSETP.GT.AND P5, PT, |R30|, 8.50705917302346158658e+37, PT ;  /* 0x7e8000001e00780b */ /* 0x000fe20003fa4200 */
[----:B------:R-:W-:Y:S01]  /*0ca0*/  @!P2 FMUL R37, R37, 16777216 ;  /* 0x4b8000002525a820 */ /* 0x000fe20000400000 */
[----:B------:R-:W-:Y:S01]  /*0cb0*/  FSEL R31, R14, R29, P6 ;  /* 0x0000001d0e1f7208 */ /* 0x000fe20003000000 */
[C---:B------:R-:W-:Y:S01]  /*0cc0*/  FMUL R14, R27.reuse, 0.25 ;  /* 0x3e8000001b0e7820 */ /* 0x040fe20000400000 */
[----:B------:R-:W-:Y:S01]  /*0cd0*/  FSEL R25, R24, R33, P6 ;  /* 0x0000002118197208 */ /* 0x000fe20003000000 */
[----:B------:R-:W0:Y:S01]  /*0ce0*/  MUFU.RCP R12, R12 ;  /* 0x0000000c000c7308 */ /* 0x000e220000001000 */
[----:B------:R-:W-:Y:S01]  /*0cf0*/  FSETP.GT.AND P6, PT, |R27|, 8.50705917302346158658e+37, PT ;  /* 0x7e8000001b00780b */ /* 0x000fe20003fc4200 */
[----:B------:R-:W-:Y:S01]  /*0d00*/  @!P3 FMUL R31, R31, 16777216 ;  /* 0x4b8000001f1fb820 */ /* 0x000fe20000400000 */
[----:B------:R-:W-:Y:S01]  /*0d10*/  FSEL R26, R13, R30, P5 ;  /* 0x0000001e0d1a7208 */ /* 0x000fe20002800000 */
[----:B------:R-:W-:Y:S01]  /*0d20*/  FADD R13, R35, -R18 ;  /* 0x80000012230d7221 */ /* 0x000fe20000000000 */
[----:B------:R-:W-:Y:S01]  /*0d30*/  FSEL R14, R14, R27, P6 ;  /* 0x0000001b0e0e7208 */ /* 0x000fe20003000000 */
[----:B------:R-:W-:Y:S01]  /*0d40*/  @!P3 FMUL R25, R25, 16777216 ;  /* 0x4b8000001919b820 */ /* 0x000fe20000400000 */
[----:B------:R-:W-:Y:S01]  /*0d50*/  FSEL R43, R43, R32, P5 ;  /* 0x000000202b2b7208 */ /* 0x000fe20002800000 */
[----:B------:R-:W-:Y:S01]  /*0d60*/  @!P4 FMUL R26, R26, 16777216 ;  /* 0x4b8000001a1ac820 */ /* 0x000fe20000400000 */
[----:B------:R-:W1:Y:S01]  /*0d70*/  MUFU.RCP R31, R31 ;  /* 0x0000001f001f7308 */ /* 0x000e620000001000 */
[----:B------:R-:W-:Y:S01]  /*0d80*/  @!P1 FMUL R14, R14, 16777216 ;  /* 0x4b8000000e0e9820 */ /* 0x000fe20000400000 */
[----:B------:R-:W-:Y:S01]  /*0d90*/  FMUL R24, R13, 0.25 ;  /* 0x3e8000000d187820 */ /* 0x000fe20000400000 */
[----:B------:R-:W-:Y:S01]  /*0da0*/  @!P4 FMUL R43, R43, 16777216 ;  /* 0x4b8000002b2bc820 */ /* 0x000fe20000400000 */
[----:B0-----:R-:W-:-:S03]  /*0db0*/  FFMA R37, R12, R37, R19 ;  /* 0x000000250c257223 */ /* 0x001fc60000000013 */
[----:B------:R-:W-:Y:S01]  /*0dc0*/  FSEL R24, R24, R13, P6 ;  /* 0x0000000d18187208 */ /* 0x000fe20003000000 */
[----:B------:R-:W0:Y:S04]  /*0dd0*/  MUFU.RCP R26, R26 ;  /* 0x0000001a001a7308 */ /* 0x000e280000001000 */
[----:B------:R-:W-:Y:S01]  /*0de0*/  @!P1 FMUL R24, R24, 16777216 ;  /* 0x4b80000018189820 */ /* 0x000fe20000400000 */
[----:B-1----:R-:W-:-:S03]  /*0df0*/  FFMA R31, R31, R25, R20 ;  /* 0x000000191f1f7223 */ /* 0x002fc60000000014 */
[----:B------:R1:W2:Y:S01]  /*0e00*/  MUFU.RCP R15, R14 ;  /* 0x0000000e000f7308 */ /* 0x0002a20000001000 */
[----:B0-----:R-:W-:Y:S01]  /*0e10*/  FFMA R26, R26, R43, R21 ;  /* 0x0000002b1a1a7223 */ /* 0x001fe20000000015 */
[----:B-1----:R-:W-:-:S03]  /*0e20*/  FADD R14, R39, -R31 ;  /* 0x8000001f270e7221 */ /* 0x002fc60000000000 */
[----:B------:R-:W-:Y:S01]  /*0e30*/  FADD R12, R41, -R26 ;  /* 0x8000001a290c7221 */ /* 0x000fe20000000000 */
[----:B------:R-:W-:Y:S01]  /*0e40*/  FFMA R33, R33, R14, R16 ;  /* 0x0000000e21217223 */ /* 0x000fe20000000010 */
[----:B--2---:R-:W-:Y:S01]  /*0e50*/  FFMA R38, R15, R24, R18 ;  /* 0x000000180f267223 */ /* 0x004fe20000000012 */
[----:B------:R-:W-:Y:S01]  /*0e60*/  FADD R15, R36, -R37 ;  /* 0x80000025240f7221 */ /* 0x000fe20000000000 */
[----:B------:R-:W-:Y:S02]  /*0e70*/  FFMA R32, R32, R12, R17 ;  /* 0x0000000c20207223 */ /* 0x000fe40000000011 */
[----:B------:R-:W-:Y:S01]  /*0e80*/  FADD R43, R35, -R38 ;  /* 0x80000026232b7221 */ /* 0x000fe20000000000 */
[----:B------:R-:W-:-:S03]  /*0e90*/  FFMA R34, R34, R15, R11 ;  /* 0x0000000f22227223 */ /* 0x000fc6000000000b */
[----:B------:R-:W-:-:S07]  /*0ea0*/  FFMA R43, R13, R43, R10 ;  /* 0x0000002b0d2b7223 */ /* 0x000fce000000000a */
.L_x_0:
[----:B------:R-:W-:Y:S01]  /*0eb0*/  BAR.SYNC.DEFER_BLOCKING 0x0 ;  /* 0x0000000000007b1d */ /* 0x000fe20000010000 */
[----:B------:R-:W-:Y:S01]  /*0ec0*/  ISETP.GE.AND P1, PT, R3, 0x80, PT ;  /* 0x000000800300780c */ /* 0x000fe20003f26270 */
[----:B------:R-:W-:Y:S01]  /*0ed0*/  UIADD3.X UR10, URZ, UR10, URZ, UP0, !UPT ;  /* 0x0000000a3f0a7290 */ /* 0x000fe200087fe43f */
[----:B------:R-:W-:Y:S01]  /*0ee0*/  IADD3 R24, P2, R22, UR4, RZ ;  /* 0x0000000416187c10 */ /* 0x000fe2000ff5e0ff */
[----:B------:R-:W-:Y:S01]  /*0ef0*/  UISETP.GE.U32.AND UP0, UPT, UR6, 0x3f8, UPT ;  /* 0x000003f80600788c */ /* 0x000fe2000bf06070 */
[----:B------:R-:W-:Y:S01]  /*0f00*/  FSEL R18, R38, R18, !P0 ;  /* 0x0000001226127208 */ /* 0x000fe20004000000 */
[----:B------:R-:W-:Y:S01]  /*0f10*/  UIADD3 UR4, UP2, UR4, 0x20, URZ ;  /* 0x0000002004047890 */ /* 0x000fe2000ff5e03f */
[----:B------:R-:W-:Y:S01]  /*0f20*/  IADD3.X R25, R23, UR5, RZ, P2, !PT ;  /* 0x0000000517197c10 */ /* 0x000fe200097fe4ff */
[----:B------:R-:W-:Y:S01]  /*0f30*/  UISETP.GE.U32.AND.EX UP0, UPT, UR10, URZ, UPT, UP0 ;  /* 0x0000003f0a00728c */ /* 0x000fe2000bf06100 */
[----:B------:R-:W-:Y:S01]  /*0f40*/  FSEL R19, R37, R19, !P0 ;  /* 0x0000001325137208 */ /* 0x000fe20004000000 */
[----:B------:R-:W-:Y:S01]  /*0f50*/  UIADD3.X UR5, URZ, UR5, URZ, UP2, !UPT ;  /* 0x000000053f057290 */ /* 0x000fe200097fe43f */
[----:B------:R-:W-:Y:S01]  /*0f60*/  FSEL R20, R31, R20, !P0 ;  /* 0x000000141f147208 */ /* 0x000fe20004000000 */
[----:B------:R-:W-:Y:S01]  /*0f70*/  UPLOP3.LUT UP1, UPT, UPT, UPT, UP1, 0x40, 0x0 ;  /* 0x000000000000789c */ /* 0x000fe20003f2e810 */
[----:B------:R-:W-:-:S02]  /*0f80*/  FSEL R21, R26, R21, !P0 ;  /* 0x000000151a157208 */ /* 0x000fc40004000000 */
[----:B------:R-:W-:Y:S02]  /*0f90*/  FSEL R10, R43, R10, !P0 ;  /* 0x0000000a2b0a7208 */ /* 0x000fe40004000000 */
[----:B------:R-:W-:Y:S02]  /*0fa0*/  FSEL R11, R34, R11, !P0 ;  /* 0x0000000b220b7208 */ /* 0x000fe40004000000 */
[----:B------:R-:W-:Y:S02]  /*0fb0*/  FSEL R16, R33, R16, !P0 ;  /* 0x0000001021107208 */ /* 0x000fe40004000000 */
[----:B------:R-:W-:Y:S02]  /*0fc0*/  FSEL R17, R32, R17, !P0 ;  /* 0x0000001120117208 */ /* 0x000fe40004000000 */
[----:B------:R-:W-:Y:S01]  /*0fd0*/  FSEL R6, R27, R6, !P0 ;  /* 0x000000061b067208 */ /* 0x000fe20004000000 */
[----:B------:R-:W-:Y:S01]  /*0fe0*/  STS [R4], R35 ;  /* 0x0000002304007388 */ /* 0x000fe20000000800 */
[----:B------:R-:W-:-:S02]  /*0ff0*/  FSEL R7, R28, R7, !P0 ;  /* 0x000000071c077208 */ /* 0x000fc40004000000 */
[----:B------:R-:W-:Y:S01]  /*1000*/  FSEL R8, R29, R8, !P0 ;  /* 0x000000081d087208 */ /* 0x000fe20004000000 */
[----:B------:R-:W-:Y:S01]  /*1010*/  STS [R4+0x8], R36 ;  /* 0x0000082404007388 */ /* 0x000fe20000000800 */
[----:B------:R-:W-:-:S03]  /*1020*/  FSEL R9, R30, R9, !P0 ;  /* 0x000000091e097208 */ /* 0x000fc60004000000 */
[----:B------:R-:W-:Y:S04]  /*1030*/  STS [R4+0x10], R39 ;  /* 0x0000102704007388 */ /* 0x000fe80000000800 */
[----:B------:R-:W-:Y:S01]  /*1040*/  STS [R4+0x18], R41 ;  /* 0x0000182904007388 */ /* 0x000fe20000000800 */
[----:B------:R-:W-:Y:S06]  /*1050*/  BAR.SYNC.DEFER_BLOCKING 0x0 ;  /* 0x0000000000007b1d */ /* 0x000fec0000010000 */
[----:B------:R-:W0:Y:S04]  /*1060*/  LDS.128 R12, [R5] ;  /* 0x00000000050c7984 */ /* 0x000e280000000c00 */
[----:B0-----:R0:W-:Y:S01]  /*1070*/  @!P1 STG.E.128 desc[UR8][R24.64], R12 ;  /* 0x0000000c18009986 */ /* 0x0011e2000c101d08 */
[----:B------:R-:W-:-:S13]  /*1080*/  PLOP3.LUT P1, PT, PT, PT, UP0, 0x80, 0x0 ;  /* 0x000000000000781c */ /* 0x000fda0003f2f008 */
[----:B------:R-:W-:Y:S05]  /*1090*/  @!P1 BRA `(.L_x_1) ;  /* 0xfffffff0008c9947 */ /* 0x000fea000383ffff */
[----:B------:R-:W-:Y:S01]  /*10a0*/  FADD R5, R6, R7 ;  /* 0x0000000706057221 */ /* 0x000fe20000000000 */
[----:B0-----:R-:W-:Y:S01]  /*10b0*/  FMUL R14, R7, 0.25 ;  /* 0x3e800000070e7820 */ /* 0x001fe20000400000 */
[----:B------:R-:W-:Y:S01]  /*10c0*/  FADD R10, R10, R11 ;  /* 0x0000000b0a0a7221 */ /* 0x000fe20000000000 */
[----:B------:R-:W-:Y:S01]  /*10d0*/  FMUL R11, R8, 0.25 ;  /* 0x3e800000080b7820 */ /* 0x000fe20000400000 */
[C---:B------:R-:W-:Y:S01]  /*10e0*/  FMUL R4, R5.reuse, 0.25 ;  /* 0x3e80000005047820 */ /* 0x040fe20000400000 */
[C---:B------:R-:W-:Y:S01]  /*10f0*/  FSETP.GEU.AND P2, PT, |R5|.reuse, 1.175494350822287508e-38, PT ;  /* 0x008000000500780b */ /* 0x040fe20003f4e200 */
[----:B------:R-:W0:Y:S01]  /*1100*/  S2R R23, SR_TID.X ;  /* 0x0000000000177919 */ /* 0x000e220000002100 */
[----:B------:R-:W-:Y:S01]  /*1110*/  BAR.SYNC.DEFER_BLOCKING 0x0 ;  /* 0x0000000000007b1d */ /* 0x000fe20000010000 */
[C---:B------:R-:W-:Y:S01]  /*1120*/  FSETP.GT.AND P1, PT, |R5|.reuse, 8.50705917302346158658e+37, PT ;  /* 0x7e8000000500780b */ /* 0x040fe20003f24200 */
[----:B------:R-:W-:Y:S01]  /*1130*/  FADD R19, -R18, R19 ;  /* 0x0000001312137221 */ /* 0x000fe20000000100 */
[----:B------:R-:W-:Y:S01]  /*1140*/  FSETP.NEU.AND P3, PT, R5, RZ, PT ;  /* 0x000000ff0500720b */ /* 0x000fe20003f6d000 */
[----:B------:R-:W-:Y:S01]  /*1150*/  FMUL R22, R9, 0.25 ;  /* 0x3e80000009167820 */ /* 0x000fe20000400000 */
[----:B------:R-:W-:Y:S01]  /*1160*/  FSEL R12, R4, R5, P1 ;  /* 0x00000005040c7208 */ /* 0x000fe20000800000 */
[----:B------:R-:W-:Y:S01]  /*1170*/  FADD R4, R8, R5 ;  /* 0x0000000508047221 */ /* 0x000fe20000000000 */
[----:B------:R-:W-:Y:S01]  /*1180*/  FSEL R13, R14, R7, P1 ;  /* 0x000000070e0d7208 */ /* 0x000fe20000800000 */
[----:B------:R-:W1:Y:S01]  /*1190*/  S2UR UR4, SR_CgaCtaId ;  /* 0x00000000000479c3 */ /* 0x000e620000008800 */
[----:B------:R-:W-:-:S02]  /*11a0*/  UMOV UR5, 0x400 ;  /* 0x0000040000057882 */ /* 0x000fc40000000000 */
[----:B------:R-:W-:Y:S01]  /*11b0*/  @!P2 FMUL R12, R12, 16777216 ;  /* 0x4b8000000c0ca820 */ /* 0x000fe20000400000 */
[C---:B------:R-:W-:Y:S01]  /*11c0*/  FSETP.GEU.AND P4, PT, |R4|.reuse, 1.175494350822287508e-38, PT ;  /* 0x008000000400780b */ /* 0x040fe20003f8e200 */
[C---:B------:R-:W-:Y:S01]  /*11d0*/  FMUL R15, R4.reuse, 0.25 ;  /* 0x3e800000040f7820 */ /* 0x040fe20000400000 */
[----:B------:R-:W-:Y:S01]  /*11e0*/  FSETP.GT.AND P1, PT, |R4|, 8.50705917302346158658e+37, PT ;  /* 0x7e8000000400780b */ /* 0x000fe20003f24200 */
[----:B------:R-:W-:Y:S01]  /*11f0*/  FADD R3, R9, R4 ;  /* 0x0000000409037221 */ /* 0x000fe20000000000 */
[----:B------:R-:W-:Y:S01]  /*1200*/  @!P2 FMUL R13, R13, 16777216 ;  /* 0x4b8000000d0da820 */ /* 0x000fe20000400000 */
[----:B------:R-:W2:Y:S01]  /*1210*/  MUFU.RCP R12, R12 ;  /* 0x0000000c000c7308 */ /* 0x000ea20000001000 */
[----:B------:R-:W-:Y:S02]  /*1220*/  FSEL R15, R15, R4, P1 ;  /* 0x000000040f0f7208 */ /* 0x000fe40000800000 */
[C---:B------:R-:W-:Y:S02]  /*1230*/  FSETP.GEU.AND P5, PT, |R3|.reuse, 1.175494350822287508e-38, PT ;  /* 0x008000000300780b */ /* 0x040fe40003fae200 */
[----:B------:R-:W-:-:S02]  /*1240*/  FSETP.GT.AND P2, PT, |R3|, 8.50705917302346158658e+37, PT ;  /* 0x7e8000000300780b */ /* 0x000fc40003f44200 */
[----:B------:R-:W-:Y:S01]  /*1250*/  ISETP.EQ.AND P0, PT, R0, RZ, !P0 ;  /* 0x000000ff0000720c */ /* 0x000fe20004702270 */
[----:B------:R-:W-:Y:S01]  /*1260*/  @!P4 FMUL R15, R15, 16777216 ;  /* 0x4b8000000f0fc820 */ /* 0x000fe20000400000 */
[----:B------:R-:W-:-:S05]  /*1270*/  FSEL R9, R22, R9, P2 ;  /* 0x0000000916097208 */ /* 0x000fca0001000000 */
[----:B------:R-:W3:Y:S01]  /*1280*/  MUFU.RCP R15, R15 ;  /* 0x0000000f000f7308 */ /* 0x000ee20000001000 */
[----:B--2---:R-:W-:Y:S01]  /*1290*/  FMUL R13, R12, R13 ;  /* 0x0000000d0c0d7220 */ /* 0x004fe20000400000 */
[----:B------:R-:W-:Y:S01]  /*12a0*/  FMUL R12, R3, 0.25 ;  /* 0x3e800000030c7820 */ /* 0x000fe20000400000 */
[----:B------:R-:W-:Y:S01]  /*12b0*/  @!P5 FMUL R9, R9, 16777216 ;  /* 0x4b8000000909d820 */ /* 0x000fe20000400000 */
[----:B-1----:R-:W-:Y:S02]  /*12c0*/  UPRMT UR4, UR4, 0x654, UR5 ;  /* 0x0000065404047896 */ /* 0x002fe40008000005 */
[----:B------:R-:W-:Y:S02]  /*12d0*/  FSEL R13, R13, RZ, P3 ;  /* 0x000000ff0d0d7208 */ /* 0x000fe40001800000 */
[----:B------:R-:W-:Y:S02]  /*12e0*/  FSEL R14, R12, R3, P2 ;  /* 0x000000030c0e7208 */ /* 0x000fe40001000000 */
[----:B------:R-:W-:Y:S01]  /*12f0*/  FSEL R12, R11, R8, P1 ;  /* 0x000000080b0c7208 */ /* 0x000fe20000800000 */
[C---:B------:R-:W-:Y:S01]  /*1300*/  FMUL R11, R19.reuse, R19 ;  /* 0x00000013130b7220 */ /* 0x040fe20000400000 */
[----:B------:R-:W-:Y:S01]  /*1310*/  FFMA R19, R19, R13, R18 ;  /* 0x0000000d13137223 */ /* 0x000fe20000000012 */
[----:B------:R-:W-:Y:S01]  /*1320*/  @!P5 FMUL R14, R14, 16777216 ;  /* 0x4b8000000e0ed820 */ /* 0x000fe20000400000 */
[----:B------:R-:W-:Y:S01]  /*1330*/  FSETP.NEU.AND P1, PT, R4, RZ, PT ;  /* 0x000000ff0400720b */ /* 0x000fe20003f2d000 */
[----:B------:R-:W-:Y:S01]  /*1340*/  @!P4 FMUL R12, R12, 16777216 ;  /* 0x4b8000000c0cc820 */ /* 0x000fe20000400000 */
[----:B------:R-:W-:Y:S01]  /*1350*/  FMUL R11, R6, R11 ;  /* 0x0000000b060b7220 */ /* 0x000fe20000400000 */
[----:B------:R-:W-:Y:S01]  /*1360*/  FADD R20, R20, -R19 ;  /* 0x8000001314147221 */ /* 0x000fe20000000000 */
[----:B0-----:R-:W-:Y:S01]  /*1370*/  ISETP.GE.AND P2, PT, R23, 0x80, PT ;  /* 0x000000801700780c */ /* 0x001fe20003f46270 */
[----:B---3--:R-:W-:Y:S01]  /*1380*/  FMUL R15, R15, R12 ;  /* 0x0000000c0f0f7220 */ /* 0x008fe20000400000 */
[----:B------:R-:W0:Y:S01]  /*1390*/  MUFU.RCP R14, R14 ;  /* 0x0000000e000e7308 */ /* 0x000e220000001000 */
[----:B------:R-:W-:Y:S01]  /*13a0*/  FFMA R11, R13, R11, R10 ;  /* 0x0000000b0d0b7223 */ /* 0x000fe2000000000a */
[----:B------:R-:W-:Y:S01]  /*13b0*/  FMUL R10, R20, R20 ;  /* 0x00000014140a7220 */ /* 0x000fe20000400000 */
[----:B------:R-:W-:-:S02]  /*13c0*/  LOP3.LUT R12, R23, 0x3f, RZ, 0xc0, !PT ;  /* 0x0000003f170c7812 */ /* 0x000fc400078ec0ff */
[----:B------:R-:W-:Y:S01]  /*13d0*/  FSEL R15, R15, RZ, P1 ;  /* 0x000000ff0f0f7208 */ /* 0x000fe20000800000 */
[----:B------:R-:W-:Y:S01]  /*13e0*/  FADD R16, R16, R11 ;  /* 0x0000000b10107221 */ /* 0x000fe20000000000 */
[----:B------:R-:W-:Y:S01]  /*13f0*/  FMUL R10, R5, R10 ;  /* 0x0000000a050a7220 */ /* 0x000fe20000400000 */
[----:B------:R-:W-:Y:S02]  /*1400*/  FSETP.NEU.AND P1, PT, R3, RZ, PT ;  /* 0x000000ff0300720b */ /* 0x000fe40003f2d000 */
[----:B------:R-:W-:Y:S01]  /*1410*/  FFMA R20, R20, R15, R19 ;  /* 0x0000000f14147223 */ /* 0x000fe20000000013 */
[----:B------:R-:W-:Y:S01]  /*1420*/  FFMA R10, R15, R10, R16 ;  /* 0x0000000a0f0a7223 */ /* 0x000fe20000000010 */
[----:B------:R-:W-:Y:S01]  /*1430*/  SHF.L.U32 R12, R12, 0x3, RZ ;  /* 0x000000030c0c7819 */ /* 0x000fe200000006ff */
[----:B------:R-:W-:Y:S02]  /*1440*/  IMAD.SHL.U32 R15, R23, 0x4, RZ ;  /* 0x00000004170f7824 */ /* 0x000fe400078e00ff */
[----:B------:R-:W-:Y:S01]  /*1450*/  FADD R21, R21, -R20 ;  /* 0x8000001415157221 */ /* 0x000fe20000000000 */
[----:B0-----:R-:W-:Y:S01]  /*1460*/  FMUL R14, R14, R9 ;  /* 0x000000090e0e7220 */ /* 0x001fe20000400000 */
[----:B------:R-:W-:-:S02]  /*1470*/  IMAD.SHL.U32 R9, R0, 0x4, RZ ;  /* 0x0000000400097824 */ /* 0x000fc400078e00ff */
[----:B------:R-:W-:Y:S01]  /*1480*/  FADD R17, R17, R10 ;  /* 0x0000000a11117221 */ /* 0x000fe20000000000 */
[C---:B------:R-:W-:Y:S01]  /*1490*/  FMUL R5, R21.reuse, R21 ;  /* 0x0000001515057220 */ /* 0x040fe20000400000 */
[----:B------:R-:W-:Y:S01]  /*14a0*/  HFMA2.MMA R0, -RZ, RZ, 0.8125, 0 ;  /* 0x3a800000ff007435 */ /* 0x000fe200000001ff */
[----:B------:R-:W-:Y:S02]  /*14b0*/  FSEL R14, R14, RZ, P1 ;  /* 0x000000ff0e0e7208 */ /* 0x000fe40000800000 */
[----:B------:R-:W-:Y:S01]  /*14c0*/  FMUL R5, R4, R5 ;  /* 0x0000000504057220 */ /* 0x000fe20000400000 */
[----:B------:R-:W-:Y:S02]  /*14d0*/  LOP3.LUT R4, R12, R9, RZ, 0xfc, !PT ;  /* 0x000000090c047212 */ /* 0x000fe400078efcff */
[----:B------:R-:W-:Y:S01]  /*14e0*/  FFMA R20, R21, R14, R20 ;  /* 0x0000000e15147223 */ /* 0x000fe20000000014 */
[----:B------:R-:W-:Y:S02]  /*14f0*/  FFMA R5, R14, R5, R17 ;  /* 0x000000050e057223 */ /* 0x000fe40000000011 */
[----:B------:R-:W-:Y:S04]  /*1500*/  STS [R4+UR4+0x400], R3 ;  /* 0x0004000304007988 */ /* 0x000fe80008000804 */
[----:B------:R-:W-:Y:S04]  /*1510*/  STS [R4+UR4], R20 ;  /* 0x0000001404007988 */ /* 0x000fe80008000804 */
[----:B------:R0:W-:Y:S01]  /*1520*/  STS [R4+UR4+0x200], R5 ;  /* 0x0002000504007988 */ /* 0x0001e20008000804 */
[----:B------:R-:W-:Y:S01]  /*1530*/  BAR.SYNC.DEFER_BLOCKING 0x0 ;  /* 0x0000000000007b1d */ /* 0x000fe20000010000 */
[----:B0-----:R-:W-:-:S05]  /*1540*/  LOP3.LUT R5, R23, 0x1, RZ, 0xc0, !PT ;  /* 0x0000000117057812 */ /* 0x001fca00078ec0ff */
[----:B------:R-:W0:Y:S04]  /*1550*/  @!P2 LDS R6, [R15+UR4+0x400] ;  /* 0x000400040f06a984 */ /* 0x000e280008000800 */
[----:B------:R-:W1:Y:S04]  /*1560*/  @!P2 LDS R8, [R15+UR4] ;  /* 0x000000040f08a984 */ /* 0x000e680008000800 */
[----:B------:R-:W2:Y:S04]  /*1570*/  @!P2 LDS R7, [R15+UR4+0x200] ;  /* 0x000200040f07a984 */ /* 0x000ea80008000800 */
[----:B0-----:R-:W0:Y:S04]  /*1580*/  SHFL.BFLY PT, R9, R6, 0x1, 0x1f ;  /* 0x0c201f0006097f89 */ /* 0x001e2800000e0000 */
[----:B-1----:R-:W1:Y:S04]  /*1590*/  SHFL.BFLY PT, R3, R8, 0x1, 0x1f ;  /* 0x0c201f0008037f89 */ /* 0x002e6800000e0000 */
[----:B--2---:R-:W2:Y:S01]  /*15a0*/  SHFL.BFLY PT, R4, R7, 0x1, 0x1f ;  /* 0x0c201f0007047f89 */ /* 0x004ea200000e0000 */
[----:B0-----:R-:W-:-:S04]  /*15b0*/  FADD R10, R6, R9 ;  /* 0x00000009060a7221 */ /* 0x001fc80000000000 */
[C---:B------:R-:W-:Y:S01]  /*15c0*/  FMUL R11, R10.reuse, 0.25 ;  /* 0x3e8000000a0b7820 */ /* 0x040fe20000400000 */
[----:B------:R-:W-:Y:S01]  /*15d0*/  FSETP.GEU.AND P2, PT, |R10|, 1.175494350822287508e-38, PT ;  /* 0x008000000a00780b */ /* 0x000fe20003f4e200 */
[----:B-1----:R-:W-:Y:S01]  /*15e0*/  FADD R3, -R8, R3 ;  /* 0x0000000308037221 */ /* 0x002fe20000000100 */
[----:B------:R-:W-:Y:S01]  /*15f0*/  FSETP.GT.AND P1, PT, |R10|, 8.50705917302346158658e+37, PT ;  /* 0x7e8000000a00780b */ /* 0x000fe20003f24200 */
[----:B--2---:R-:W-:-:S03]  /*1600*/  FADD R7, R7, R4 ;  /* 0x0000000407077221 */ /* 0x004fc60000000000 */
[----:B------:R-:W-:-:S07]  /*1610*/  FSEL R11, R11, R10, P1 ;  /* 0x0000000a0b0b7208 */ /* 0x000fce0000800000 */
[----:B------:R-:W-:Y:S02]  /*1620*/  @!P2 FMUL R11, R11, 16777216 ;  /* 0x4b8000000b0ba820 */ /* 0x000fe40000400000 */
[----:B------:R-:W-:Y:S01]  /*1630*/  @P1 FMUL R9, R9, 0.25 ;  /* 0x3e80000009091820 */ /* 0x000fe20000400000 */
[----:B------:R-:W-:Y:S01]  /*1640*/  ISETP.NE.U32.AND P1, PT, R5, 0x1, PT ;  /* 0x000000010500780c */ /* 0x000fe20003f25070 */
[----:B------:R-:W0:Y:S01]  /*1650*/  MUFU.RCP R14, R11 ;  /* 0x0000000b000e7308 */ /* 0x000e220000001000 */
[----:B------:R-:W-:Y:S01]  /*1660*/  FMUL R5, R3, R3 ;  /* 0x0000000303057220 */ /* 0x000fe20000400000 */
[----:B------:R-:W-:Y:S01]  /*1670*/  @!P2 FMUL R9, R9, 16777216 ;  /* 0x4b8000000909a820 */ /* 0x000fe20000400000 */
[----:B------:R-:W-:Y:S02]  /*1680*/  FSETP.NEU.AND P2, PT, R10, RZ, PT ;  /* 0x000000ff0a00720b */ /* 0x000fe40003f4d000 */
[----:B------:R-:W-:Y:S01]  /*1690*/  ISETP.LT.AND P1, PT, R23, 0x80, P1 ;  /* 0x000000801700780c */ /* 0x000fe20000f21270 */
[----:B------:R-:W-:Y:S01]  /*16a0*/  FMUL R5, R6, R5 ;  /* 0x0000000506057220 */ /* 0x000fe20000400000 */
[----:B0-----:R-:W-:-:S11]  /*16b0*/  FMUL R14, R14, R9 ;  /* 0x000000090e0e7220 */ /* 0x001fd60000400000 */
[----:B------:R-:W-:Y:S01]  /*16c0*/  @P1 STS [R15+UR4+0x400], R10 ;  /* 0x0004000a0f001988 */ /* 0x000fe20008000804 */
[----:B------:R-:W-:-:S05]  /*16d0*/  FSEL R14, R14, RZ, P2 ;  /* 0x000000ff0e0e7208 */ /* 0x000fca0001000000 */
[----:B------:R-:W-:Y:S01]  /*16e0*/  FFMA R3, R3, R14, R8 ;  /* 0x0000000e03037223 */ /* 0x000fe20000000008 */
[----:B------:R-:W-:Y:S01]  /*16f0*/  FFMA R14, R14, R5, R7 ;  /* 0x000000050e0e7223 */ /* 0x000fe20000000007 */
[----:B------:R-:W0:Y:S03]  /*1700*/  LDC.64 R8, c[0x0][0x230] ;  /* 0x00008c00ff087b82 */ /* 0x000e260000000a00 */
[----:B------:R-:W-:Y:S04]  /*1710*/  @P1 STS [R15+UR4], R3 ;  /* 0x000000030f001988 */ /* 0x000fe80008000804 */
[----:B------:R-:W-:Y:S01]  /*1720*/  @P1 STS [R15+UR4+0x200], R14 ;  /* 0x0002000e0f001988 */ /* 0x000fe20008000804 */
[----:B------:R-:W1:Y:S08]  /*1730*/  LDC.64 R4, c[0x0][0x220] ;  /* 0x00008800ff047b82 */ /* 0x000e700000000a00 */
[----:B------:R-:W-:Y:S08]  /*1740*/  BAR.SYNC.DEFER_BLOCKING 0x0 ;  /* 0x0000000000007b1d */ /* 0x000ff00000010000 */
[----:B------:R-:W2:Y:S01]  /*1750*/  LDC.64 R6, c[0x0][0x228] ;  /* 0x00008a00ff067b82 */ /* 0x000ea20000000a00 */
[C---:B-1----:R-:W-:Y:S01]  /*1760*/  IMAD.WIDE R4, R2.reuse, 0x4, R4 ;  /* 0x0000000402047825 */ /* 0x042fe200078e0204 */
[----:B------:R-:W1:Y:S04]  /*1770*/  LDS R11, [R12+UR4] ;  /* 0x000000040c0b7984 */ /* 0x000e680008000800 */
[----:B------:R-:W3:Y:S01]  /*1780*/  LDS R13, [R12+UR4+0x200] ;  /* 0x000200040c0d7984 */ /* 0x000ee20008000800 */
[----:B--2---:R-:W-:-:S03]  /*1790*/  IMAD.WIDE R6, R2, 0x4, R6 ;  /* 0x0000000402067825 */ /* 0x004fc600078e0206 */
[----:B-1----:R1:W-:Y:S04]  /*17a0*/  @P0 STG.E desc[UR8][R4.64], R11 ;  /* 0x0000000b04000986 */ /* 0x0023e8000c101908 */
[----:B---3--:R1:W-:Y:S01]  /*17b0*/  @P0 STG.E desc[UR8][R6.64], R13 ;  /* 0x0000000d06000986 */ /* 0x0083e2000c101908 */
[----:B------:R-:W-:Y:S01]  /*17c0*/  FFMA R0, R13, R0, 9.9999997473787516356e-06 ;  /* 0x3727c5ac0d007423 */ /* 0x000fe20000000000 */
[----:B0-----:R-:W-:Y:S06]  /*17d0*/  @!P0 EXIT ;  /* 0x000000000000894d */ /* 0x001fec0003800000 */
[----:B-1----:R-:W0:Y:S01]  /*17e0*/  MUFU.RSQ R5, R0 ;  /* 0x0000000000057308 */ /* 0x002e220000001400 */
[----:B------:R-:W-:-:S05]  /*17f0*/  IMAD.WIDE R2, R2, 0x4, R8 ;  /* 0x0000000402027825 */ /* 0x000fca00078e0208 */
[----:B0-----:R-:W-:Y:S01]  /*1800*/  STG.E desc[UR8][R2.64], R5 ;  /* 0x0000000502007986 */ /* 0x001fe2000c101908 */
[----:B------:R-:W-:Y:S05]  /*1810*/  EXIT ;  /* 0x000000000000794d */ /* 0x000fea0003800000 */
.L_x_2:
[----:B------:R-:W-:-:S00]  /*1820*/  BRA `(.L_x_2) ;  /* 0xfffffffc00fc7947 */ /* 0x000fc0000383ffff */
[----:B------:R-:W-:-:S00]  /*1830*/  NOP ;  /* 0x0000000000007918 */ /* 0x000fc00000000000 */
        /* <DEDUP_REMOVED lines=12> */
.L_x_3:


//--------------------- .nv.global.init           --------------------------
	.section	.nv.global.init,"aw",@progbits
.nv.global.init:
	.type		_$_str,@object
	.size		_$_str,(.L_0 - _$_str)
_$_str:
        /*0000*/ 	.byte	0x5f, 0x5f, 0x43, 0x55, 0x44, 0x41, 0x5f, 0x46, 0x54, 0x5a, 0x00
.L_0:


//--------------------- .nv.shared.triton_red_fused_avg_pool2d_native_group_norm_7 --------------------------
	.section	.nv.shared.triton_red_fused_avg_pool2d_native_group_norm_7,"aw",@nobits
	.sectionflags	@""
	.align	16
	.zero		1024


//--------------------- .nv.constant0.triton_red_fused_avg_pool2d_native_group_norm_7 --------------------------
	.section	.nv.constant0.triton_red_fused_avg_pool2d_native_group_norm_7,"a",@progbits
	.sectionflags	@""
	.align	4
.nv.constant0.triton_red_fused_avg_pool2d_native_group_norm_7:
	.zero		576
